//
// Generated by NVIDIA NVVM Compiler
//
// Compiler Build ID: CL-36424714
// Cuda compilation tools, release 13.0, V13.0.88
// Based on NVVM 20.0.0
//

.version 9.0
.target sm_100
.address_size 64

	// .globl	_Z23squared_distance_kernelPKfS0_iiiPf
// _ZZ23squared_distance_kernelPKfS0_iiiPfE2as has been demoted
// _ZZ23squared_distance_kernelPKfS0_iiiPfE2bs has been demoted

.visible .entry _Z23squared_distance_kernelPKfS0_iiiPf(
	.param .u64 .ptr .align 1 _Z23squared_distance_kernelPKfS0_iiiPf_param_0,
	.param .u64 .ptr .align 1 _Z23squared_distance_kernelPKfS0_iiiPf_param_1,
	.param .u32 _Z23squared_distance_kernelPKfS0_iiiPf_param_2,
	.param .u32 _Z23squared_distance_kernelPKfS0_iiiPf_param_3,
	.param .u32 _Z23squared_distance_kernelPKfS0_iiiPf_param_4,
	.param .u64 .ptr .align 1 _Z23squared_distance_kernelPKfS0_iiiPf_param_5
)
{
	.reg .pred 	%p<29>;
	.reg .b32 	%r<102>;
	.reg .b32 	%f<71>;
	.reg .b64 	%rd<70>;
	// demoted variable
	.shared .align 4 .b8 _ZZ23squared_distance_kernelPKfS0_iiiPfE2as[384];
	// demoted variable
	.shared .align 4 .b8 _ZZ23squared_distance_kernelPKfS0_iiiPfE2bs[384];
	ld.param.u64 	%rd9, [_Z23squared_distance_kernelPKfS0_iiiPf_param_0];
	ld.param.u64 	%rd10, [_Z23squared_distance_kernelPKfS0_iiiPf_param_1];
	ld.param.u32 	%r59, [_Z23squared_distance_kernelPKfS0_iiiPf_param_2];
	ld.param.u32 	%r60, [_Z23squared_distance_kernelPKfS0_iiiPf_param_3];
	ld.param.u32 	%r61, [_Z23squared_distance_kernelPKfS0_iiiPf_param_4];
	ld.param.u64 	%rd11, [_Z23squared_distance_kernelPKfS0_iiiPf_param_5];
	cvta.to.global.u64 	%rd1, %rd11;
	cvta.to.global.u64 	%rd2, %rd10;
	cvta.to.global.u64 	%rd3, %rd9;
	setp.lt.s32 	%p4, %r59, 1;
	@%p4 bra 	$L__BB0_37;
	mov.u32 	%r63, %tid.x;
	mov.u32 	%r64, %tid.y;
	mov.u32 	%r65, %ntid.y;
	mov.u32 	%r66, %ctaid.y;
	mad.lo.s32 	%r67, %r66, %r65, %r64;
	mov.u32 	%r68, %ntid.x;
	mov.u32 	%r69, %ctaid.x;
	mad.lo.s32 	%r70, %r69, %r68, %r63;
	mul.lo.s32 	%r1, %r61, 3;
	setp.lt.u32 	%p5, %r63, 3;
	setp.lt.s32 	%p6, %r67, %r60;
	and.pred  	%p1, %p5, %p6;
	mad.lo.s32 	%r71, %r67, 3, %r63;
	cvt.u64.u32 	%rd4, %r71;
	mov.u32 	%r72, _ZZ23squared_distance_kernelPKfS0_iiiPfE2as;
	mad.lo.s32 	%r2, %r64, 12, %r72;
	shl.b32 	%r73, %r63, 2;
	add.s32 	%r3, %r2, %r73;
	setp.lt.u32 	%p8, %r64, 3;
	setp.lt.s32 	%p9, %r70, %r61;
	and.pred  	%p2, %p8, %p9;
	mad.lo.s32 	%r74, %r70, 3, %r64;
	cvt.s64.s32 	%rd5, %r74;
	mov.u32 	%r75, _ZZ23squared_distance_kernelPKfS0_iiiPfE2bs;
	mad.lo.s32 	%r4, %r63, 12, %r75;
	shl.b32 	%r76, %r64, 2;
	add.s32 	%r5, %r4, %r76;
	and.pred  	%p3, %p6, %p9;
	mad.lo.s32 	%r77, %r61, %r67, %r70;
	cvt.s64.s32 	%rd6, %r77;
	and.b32  	%r6, %r59, 3;
	setp.lt.u32 	%p10, %r59, 4;
	mov.b32 	%r97, 0;
	@%p10 bra 	$L__BB0_28;
	and.b32  	%r97, %r59, 2147483644;
	neg.s32 	%r96, %r97;
	mul.lo.s32 	%r95, %r61, %r60;
	shl.b32 	%r10, %r95, 2;
	mul.lo.s32 	%r94, %r60, 3;
	shl.b32 	%r93, %r95, 1;
	mul.lo.s32 	%r92, %r60, 6;
	mul.lo.s32 	%r91, %r95, 3;
	mul.lo.s32 	%r90, %r60, 9;
	mul.lo.s32 	%r86, %r61, 6;
	mul.lo.s32 	%r85, %r61, 9;
	mov.b32 	%r84, 0;
	mov.u32 	%r87, %r1;
	mov.u32 	%r88, %r84;
	mov.u32 	%r89, %r84;
$L__BB0_3:
	not.pred 	%p11, %p1;
	@%p11 bra 	$L__BB0_5;
	cvt.s64.s32 	%rd12, %r88;
	add.s64 	%rd13, %rd12, %rd4;
	shl.b64 	%rd14, %rd13, 2;
	add.s64 	%rd15, %rd3, %rd14;
	ld.global.nc.f32 	%f6, [%rd15];
	st.shared.f32 	[%r3], %f6;
$L__BB0_5:
	not.pred 	%p12, %p2;
	@%p12 bra 	$L__BB0_7;
	cvt.s64.s32 	%rd16, %r84;
	add.s64 	%rd17, %rd16, %rd5;
	shl.b64 	%rd18, %rd17, 2;
	add.s64 	%rd19, %rd2, %rd18;
	ld.global.nc.f32 	%f7, [%rd19];
	st.shared.f32 	[%r5], %f7;
$L__BB0_7:
	bar.sync 	0;
	ld.shared.f32 	%f8, [%r2];
	ld.shared.f32 	%f9, [%r4];
	sub.f32 	%f10, %f8, %f9;
	fma.rn.f32 	%f11, %f10, %f10, 0f00000000;
	ld.shared.f32 	%f12, [%r2+4];
	ld.shared.f32 	%f13, [%r4+4];
	sub.f32 	%f14, %f12, %f13;
	fma.rn.f32 	%f15, %f14, %f14, %f11;
	ld.shared.f32 	%f16, [%r2+8];
	ld.shared.f32 	%f17, [%r4+8];
	sub.f32 	%f18, %f16, %f17;
	fma.rn.f32 	%f1, %f18, %f18, %f15;
	not.pred 	%p13, %p3;
	@%p13 bra 	$L__BB0_9;
	cvt.s64.s32 	%rd20, %r89;
	add.s64 	%rd21, %rd20, %rd6;
	shl.b64 	%rd22, %rd21, 2;
	add.s64 	%rd23, %rd1, %rd22;
	st.global.f32 	[%rd23], %f1;
$L__BB0_9:
	bar.sync 	0;
	@%p11 bra 	$L__BB0_11;
	cvt.s64.s32 	%rd24, %r94;
	add.s64 	%rd25, %rd24, %rd4;
	shl.b64 	%rd26, %rd25, 2;
	add.s64 	%rd27, %rd3, %rd26;
	ld.global.nc.f32 	%f19, [%rd27];
	st.shared.f32 	[%r3], %f19;
$L__BB0_11:
	@%p12 bra 	$L__BB0_13;
	cvt.s64.s32 	%rd28, %r87;
	add.s64 	%rd29, %rd28, %rd5;
	shl.b64 	%rd30, %rd29, 2;
	add.s64 	%rd31, %rd2, %rd30;
	ld.global.nc.f32 	%f20, [%rd31];
	st.shared.f32 	[%r5], %f20;
$L__BB0_13:
	bar.sync 	0;
	ld.shared.f32 	%f21, [%r2];
	ld.shared.f32 	%f22, [%r4];
	sub.f32 	%f23, %f21, %f22;
	fma.rn.f32 	%f24, %f23, %f23, 0f00000000;
	ld.shared.f32 	%f25, [%r2+4];
	ld.shared.f32 	%f26, [%r4+4];
	sub.f32 	%f27, %f25, %f26;
	fma.rn.f32 	%f28, %f27, %f27, %f24;
	ld.shared.f32 	%f29, [%r2+8];
	ld.shared.f32 	%f30, [%r4+8];
	sub.f32 	%f31, %f29, %f30;
	fma.rn.f32 	%f2, %f31, %f31, %f28;
	@%p13 bra 	$L__BB0_15;
	cvt.s64.s32 	%rd32, %r95;
	add.s64 	%rd33, %rd32, %rd6;
	shl.b64 	%rd34, %rd33, 2;
	add.s64 	%rd35, %rd1, %rd34;
	st.global.f32 	[%rd35], %f2;
$L__BB0_15:
	bar.sync 	0;
	@%p11 bra 	$L__BB0_17;
	cvt.s64.s32 	%rd36, %r92;
	add.s64 	%rd37, %rd36, %rd4;
	shl.b64 	%rd38, %rd37, 2;
	add.s64 	%rd39, %rd3, %rd38;
	ld.global.nc.f32 	%f32, [%rd39];
	st.shared.f32 	[%r3], %f32;
$L__BB0_17:
	@%p12 bra 	$L__BB0_19;
	cvt.s64.s32 	%rd40, %r86;
	add.s64 	%rd41, %rd40, %rd5;
	shl.b64 	%rd42, %rd41, 2;
	add.s64 	%rd43, %rd2, %rd42;
	ld.global.nc.f32 	%f33, [%rd43];
	st.shared.f32 	[%r5], %f33;
$L__BB0_19:
	bar.sync 	0;
	ld.shared.f32 	%f34, [%r2];
	ld.shared.f32 	%f35, [%r4];
	sub.f32 	%f36, %f34, %f35;
	fma.rn.f32 	%f37, %f36, %f36, 0f00000000;
	ld.shared.f32 	%f38, [%r2+4];
	ld.shared.f32 	%f39, [%r4+4];
	sub.f32 	%f40, %f38, %f39;
	fma.rn.f32 	%f41, %f40, %f40, %f37;
	ld.shared.f32 	%f42, [%r2+8];
	ld.shared.f32 	%f43, [%r4+8];
	sub.f32 	%f44, %f42, %f43;
	fma.rn.f32 	%f3, %f44, %f44, %f41;
	@%p13 bra 	$L__BB0_21;
	cvt.s64.s32 	%rd44, %r93;
	add.s64 	%rd45, %rd44, %rd6;
	shl.b64 	%rd46, %rd45, 2;
	add.s64 	%rd47, %rd1, %rd46;
	st.global.f32 	[%rd47], %f3;
$L__BB0_21:
	bar.sync 	0;
	@%p11 bra 	$L__BB0_23;
	cvt.s64.s32 	%rd48, %r90;
	add.s64 	%rd49, %rd48, %rd4;
	shl.b64 	%rd50, %rd49, 2;
	add.s64 	%rd51, %rd3, %rd50;
	ld.global.nc.f32 	%f45, [%rd51];
	st.shared.f32 	[%r3], %f45;
$L__BB0_23:
	@%p12 bra 	$L__BB0_25;
	cvt.s64.s32 	%rd52, %r85;
	add.s64 	%rd53, %rd52, %rd5;
	shl.b64 	%rd54, %rd53, 2;
	add.s64 	%rd55, %rd2, %rd54;
	ld.global.nc.f32 	%f46, [%rd55];
	st.shared.f32 	[%r5], %f46;
$L__BB0_25:
	bar.sync 	0;
	ld.shared.f32 	%f47, [%r2];
	ld.shared.f32 	%f48, [%r4];
	sub.f32 	%f49, %f47, %f48;
	fma.rn.f32 	%f50, %f49, %f49, 0f00000000;
	ld.shared.f32 	%f51, [%r2+4];
	ld.shared.f32 	%f52, [%r4+4];
	sub.f32 	%f53, %f51, %f52;
	fma.rn.f32 	%f54, %f53, %f53, %f50;
	ld.shared.f32 	%f55, [%r2+8];
	ld.shared.f32 	%f56, [%r4+8];
	sub.f32 	%f57, %f55, %f56;
	fma.rn.f32 	%f4, %f57, %f57, %f54;
	@%p13 bra 	$L__BB0_27;
	cvt.s64.s32 	%rd56, %r91;
	add.s64 	%rd57, %rd56, %rd6;
	shl.b64 	%rd58, %rd57, 2;
	add.s64 	%rd59, %rd1, %rd58;
	st.global.f32 	[%rd59], %f4;
$L__BB0_27:
	bar.sync 	0;
	add.s32 	%r96, %r96, 4;
	add.s32 	%r95, %r95, %r10;
	mul.lo.s32 	%r79, %r60, 12;
	add.s32 	%r94, %r94, %r79;
	add.s32 	%r93, %r93, %r10;
	add.s32 	%r92, %r92, %r79;
	add.s32 	%r91, %r91, %r10;
	add.s32 	%r90, %r90, %r79;
	add.s32 	%r89, %r89, %r10;
	add.s32 	%r88, %r88, %r79;
	mul.lo.s32 	%r80, %r61, 12;
	add.s32 	%r87, %r87, %r80;
	add.s32 	%r86, %r86, %r80;
	add.s32 	%r85, %r85, %r80;
	add.s32 	%r84, %r84, %r80;
	setp.ne.s32 	%p23, %r96, 0;
	@%p23 bra 	$L__BB0_3;
$L__BB0_28:
	setp.eq.s32 	%p24, %r6, 0;
	@%p24 bra 	$L__BB0_37;
	mul.lo.s32 	%r81, %r97, %r61;
	mul.lo.s32 	%r101, %r81, 3;
	mul.lo.s32 	%r47, %r60, 3;
	mul.lo.s32 	%r100, %r47, %r97;
	mul.lo.s32 	%r99, %r81, %r60;
	mul.lo.s32 	%r49, %r61, %r60;
	neg.s32 	%r98, %r6;
	not.pred 	%p25, %p1;
	not.pred 	%p26, %p2;
	not.pred 	%p27, %p3;
$L__BB0_30:
	.pragma "nounroll";
	cvt.s64.s32 	%rd7, %r101;
	cvt.s64.s32 	%rd8, %r99;
	@%p25 bra 	$L__BB0_32;
	cvt.s64.s32 	%rd60, %r100;
	add.s64 	%rd61, %rd60, %rd4;
	shl.b64 	%rd62, %rd61, 2;
	add.s64 	%rd63, %rd3, %rd62;
	ld.global.nc.f32 	%f58, [%rd63];
	st.shared.f32 	[%r3], %f58;
$L__BB0_32:
	@%p26 bra 	$L__BB0_34;
	add.s64 	%rd64, %rd7, %rd5;
	shl.b64 	%rd65, %rd64, 2;
	add.s64 	%rd66, %rd2, %rd65;
	ld.global.nc.f32 	%f59, [%rd66];
	st.shared.f32 	[%r5], %f59;
$L__BB0_34:
	bar.sync 	0;
	ld.shared.f32 	%f60, [%r2];
	ld.shared.f32 	%f61, [%r4];
	sub.f32 	%f62, %f60, %f61;
	fma.rn.f32 	%f63, %f62, %f62, 0f00000000;
	ld.shared.f32 	%f64, [%r2+4];
	ld.shared.f32 	%f65, [%r4+4];
	sub.f32 	%f66, %f64, %f65;
	fma.rn.f32 	%f67, %f66, %f66, %f63;
	ld.shared.f32 	%f68, [%r2+8];
	ld.shared.f32 	%f69, [%r4+8];
	sub.f32 	%f70, %f68, %f69;
	fma.rn.f32 	%f5, %f70, %f70, %f67;
	@%p27 bra 	$L__BB0_36;
	add.s64 	%rd67, %rd8, %rd6;
	shl.b64 	%rd68, %rd67, 2;
	add.s64 	%rd69, %rd1, %rd68;
	st.global.f32 	[%rd69], %f5;
$L__BB0_36:
	cvt.u32.u64 	%r82, %rd8;
	cvt.u32.u64 	%r83, %rd7;
	bar.sync 	0;
	add.s32 	%r101, %r83, %r1;
	add.s32 	%r100, %r100, %r47;
	add.s32 	%r99, %r82, %r49;
	add.s32 	%r98, %r98, 1;
	setp.ne.s32 	%p28, %r98, 0;
	@%p28 bra 	$L__BB0_30;
$L__BB0_37:
	ret;

}


// ===== COMPILED SASS (sm_100) =====

	.target	sm_100

	.elftype	@"ET_EXEC"


//--------------------- .note.nv.tkinfo           --------------------------
	.section	.note.nv.tkinfo,"",@"SHT_NOTE"
	.sectionflags	@"SHF_NOTE_NV_TKINFO"
	.tkinfo
        /*0018*/ 	.word	0x00000002
        /*0030*/ 	.string	""
        /*0030*/ 	.string	"ptxas"
        /*0030*/ 	.string	"Cuda compilation tools, release 13.0, V13.0.88"
        /*0030*/ 	.string	"Build cuda_13.0.r13.0/compiler.36424714_0"
        /*0030*/ 	.string	"-arch sm_100 -m 64 "



//--------------------- .note.nv.cuinfo           --------------------------
	.section	.note.nv.cuinfo,"",@"SHT_NOTE"
	.sectionflags	@"SHF_NOTE_NV_CUINFO"
        /*0018*/ 	.short	0x0002
        /*001a*/ 	.short	0x0064
        /*001c*/ 	.short	0x0082
	.zero		2


//--------------------- .nv.info                  --------------------------
	.section	.nv.info,"",@"SHT_CUDA_INFO"
	.align	4


	//----- nvinfo : EIATTR_REGCOUNT
	.align		4
        /*0000*/ 	.byte	0x04, 0x2f
        /*0002*/ 	.short	(.L_1 - .L_0)
	.align		4
.L_0:
        /*0004*/ 	.word	index@(_Z23squared_distance_kernelPKfS0_iiiPf)
        /*0008*/ 	.word	0x00000020


	//----- nvinfo : EIATTR_FRAME_SIZE
	.align		4
.L_1:
        /*000c*/ 	.byte	0x04, 0x11
        /*000e*/ 	.short	(.L_3 - .L_2)
	.align		4
.L_2:
        /*0010*/ 	.word	index@(_Z23squared_distance_kernelPKfS0_iiiPf)
        /*0014*/ 	.word	0x00000000


	//----- nvinfo : EIATTR_MIN_STACK_SIZE
	.align		4
.L_3:
        /*0018*/ 	.byte	0x04, 0x12
        /*001a*/ 	.short	(.L_5 - .L_4)
	.align		4
.L_4:
        /*001c*/ 	.word	index@(_Z23squared_distance_kernelPKfS0_iiiPf)
        /*0020*/ 	.word	0x00000000
.L_5:


//--------------------- .nv.compat                --------------------------
	.section	.nv.compat,"",@"SHT_CUDA_COMPAT_INFO"
	.align	4
        /*0000*/ 	.byte	0x02, 0x09, 0x00, 0x00, 0x02, 0x02, 0x01, 0x00, 0x02, 0x05, 0x05, 0x00, 0x03, 0x07, 0x01, 0x01
        /*0010*/ 	.byte	0x02, 0x03, 0x00, 0x00, 0x02, 0x06, 0x01, 0x00, 0x04, 0x0b, 0x08, 0x00, 0x09, 0x00, 0x00, 0x00
        /*0020*/ 	.byte	0x00, 0x00, 0x00, 0x00


//--------------------- .nv.info._Z23squared_distance_kernelPKfS0_iiiPf --------------------------
	.section	.nv.info._Z23squared_distance_kernelPKfS0_iiiPf,"",@"SHT_CUDA_INFO"
	.sectionflags	@""
	.align	4


	//----- nvinfo : EIATTR_CUDA_API_VERSION
	.align		4
        /*0000*/ 	.byte	0x04, 0x37
        /*0002*/ 	.short	(.L_7 - .L_6)
.L_6:
        /*0004*/ 	.word	0x00000082


	//----- nvinfo : EIATTR_KPARAM_INFO
	.align		4
.L_7:
        /*0008*/ 	.byte	0x04, 0x17
        /*000a*/ 	.short	(.L_9 - .L_8)
.L_8:
        /*000c*/ 	.word	0x00000000
        /*0010*/ 	.short	0x0005
        /*0012*/ 	.short	0x0020
        /*0014*/ 	.byte	0x00, 0xf5, 0x21, 0x00


	//----- nvinfo : EIATTR_KPARAM_INFO
	.align		4
.L_9:
        /*0018*/ 	.byte	0x04, 0x17
        /*001a*/ 	.short	(.L_11 - .L_10)
.L_10:
        /*001c*/ 	.word	0x00000000
        /*0020*/ 	.short	0x0004
        /*0022*/ 	.short	0x0018
        /*0024*/ 	.byte	0x00, 0xf0, 0x11, 0x00


	//----- nvinfo : EIATTR_KPARAM_INFO
	.align		4
.L_11:
        /*0028*/ 	.byte	0x04, 0x17
        /*002a*/ 	.short	(.L_13 - .L_12)
.L_12:
        /*002c*/ 	.word	0x00000000
        /*0030*/ 	.short	0x0003
        /*0032*/ 	.short	0x0014
        /*0034*/ 	.byte	0x00, 0xf0, 0x11, 0x00


	//----- nvinfo : EIATTR_KPARAM_INFO
	.align		4
.L_13:
        /*0038*/ 	.byte	0x04, 0x17
        /*003a*/ 	.short	(.L_15 - .L_14)
.L_14:
        /*003c*/ 	.word	0x00000000
        /*0040*/ 	.short	0x0002
        /*0042*/ 	.short	0x0010
        /*0044*/ 	.byte	0x00, 0xf0, 0x11, 0x00


	//----- nvinfo : EIATTR_KPARAM_INFO
	.align		4
.L_15:
        /*0048*/ 	.byte	0x04, 0x17
        /*004a*/ 	.short	(.L_17 - .L_16)
.L_16:
        /*004c*/ 	.word	0x00000000
        /*0050*/ 	.short	0x0001
        /*0052*/ 	.short	0x0008
        /*0054*/ 	.byte	0x00, 0xf5, 0x21, 0x00


	//----- nvinfo : EIATTR_KPARAM_INFO
	.align		4
.L_17:
        /*0058*/ 	.byte	0x04, 0x17
        /*005a*/ 	.short	(.L_19 - .L_18)
.L_18:
        /*005c*/ 	.word	0x00000000
        /*0060*/ 	.short	0x0000
        /*0062*/ 	.short	0x0000
        /*0064*/ 	.byte	0x00, 0xf5, 0x21, 0x00


	//----- nvinfo : EIATTR_SPARSE_MMA_MASK
	.align		4
.L_19:
        /*0068*/ 	.byte	0x03, 0x50
        /*006a*/ 	.short	0x0000


	//----- nvinfo : EIATTR_MAXREG_COUNT
	.align		4
        /*006c*/ 	.byte	0x03, 0x1b
        /*006e*/ 	.short	0x00ff


	//----- nvinfo : EIATTR_NUM_BARRIERS
	.align		4
        /*0070*/ 	.byte	0x02, 0x4c
        /*0072*/ 	.byte	0x01
	.zero		1


	//----- nvinfo : EIATTR_MERCURY_ISA_VERSION
	.align		4
        /*0074*/ 	.byte	0x03, 0x5f
        /*0076*/ 	.short	0x0101


	//----- nvinfo : EIATTR_VRC_CTA_INIT_COUNT
	.align		4
        /*0078*/ 	.byte	0x02, 0x4a
	.zero		1
	.zero		1


	//----- nvinfo : EIATTR_EXIT_INSTR_OFFSETS
	.align		4
        /*007c*/ 	.byte	0x04, 0x1c
        /*007e*/ 	.short	(.L_21 - .L_20)


	//   ....[0]....
.L_20:
        /*0080*/ 	.word	0x00000030


	//   ....[1]....
        /*0084*/ 	.word	0x00000d60


	//   ....[2]....
        /*0088*/ 	.word	0x00001090


	//----- nvinfo : EIATTR_CBANK_PARAM_SIZE
	.align		4
.L_21:
        /*008c*/ 	.byte	0x03, 0x19
        /*008e*/ 	.short	0x0028


	//----- nvinfo : EIATTR_PARAM_CBANK
	.align		4
        /*0090*/ 	.byte	0x04, 0x0a
        /*0092*/ 	.short	(.L_23 - .L_22)
	.align		4
.L_22:
        /*0094*/ 	.word	index@(.nv.constant0._Z23squared_distance_kernelPKfS0_iiiPf)
        /*0098*/ 	.short	0x0380
        /*009a*/ 	.short	0x0028


	//----- nvinfo : EIATTR_SW_WAR
	.align		4
.L_23:
        /*009c*/ 	.byte	0x04, 0x36
        /*009e*/ 	.short	(.L_25 - .L_24)
.L_24:
        /*00a0*/ 	.word	0x00000008
.L_25:


//--------------------- .nv.callgraph             --------------------------
	.section	.nv.callgraph,"",@"SHT_CUDA_CALLGRAPH"
	.align	4
	.sectionentsize	8
	.align		4
        /*0000*/ 	.word	0x00000000
	.align		4
        /*0004*/ 	.word	0xffffffff
	.align		4
        /*0008*/ 	.word	0x00000000
	.align		4
        /*000c*/ 	.word	0xfffffffe
	.align		4
        /*0010*/ 	.word	0x00000000
	.align		4
        /*0014*/ 	.word	0xfffffffd
	.align		4
        /*0018*/ 	.word	0x00000000
	.align		4
        /*001c*/ 	.word	0xfffffffc


//--------------------- .text._Z23squared_distance_kernelPKfS0_iiiPf --------------------------
	.section	.text._Z23squared_distance_kernelPKfS0_iiiPf,"ax",@progbits
	.align	128
        .global         _Z23squared_distance_kernelPKfS0_iiiPf
        .type           _Z23squared_distance_kernelPKfS0_iiiPf,@function
        .size           _Z23squared_distance_kernelPKfS0_iiiPf,(.L_x_4 - _Z23squared_distance_kernelPKfS0_iiiPf)
        .other          _Z23squared_distance_kernelPKfS0_iiiPf,@"STO_CUDA_ENTRY STV_DEFAULT"
_Z23squared_distance_kernelPKfS0_iiiPf:
.text._Z23squared_distance_kernelPKfS0_iiiPf:
[----:B------:R-:W-:Y:S08]  /*0000*/  LDC R1, c[0x0][0x37c] ;  /* 0x0000df00ff017b82 */ /* 0x000ff00000000800 */
[----:B------:R-:W0:Y:S02]  /*0010*/  LDC R6, c[0x0][0x390] ;  /* 0x0000e400ff067b82 */ /* 0x000e240000000800 */
[----:B0-----:R-:W-:-:S13]  /*0020*/  ISETP.GE.AND P0, PT, R6, 0x1, PT ;  /* 0x000000010600780c */ /* 0x001fda0003f06270 */
[----:B------:R-:W-:Y:S05]  /*0030*/  @!P0 EXIT ;  /* 0x000000000000894d */ /* 0x000fea0003800000 */
[----:B------:R-:W0:Y:S01]  /*0040*/  S2R R3, SR_CgaCtaId ;  /* 0x0000000000037919 */ /* 0x000e220000008800 */
[----:B------:R-:W1:Y:S01]  /*0050*/  LDCU UR4, c[0x0][0x364] ;  /* 0x00006c80ff0477ac */ /* 0x000e620008000800 */
[----:B------:R-:W-:Y:S01]  /*0060*/  MOV R0, 0x400 ;  /* 0x0000040000007802 */ /* 0x000fe20000000f00 */
[----:B------:R-:W2:Y:S01]  /*0070*/  S2R R21, SR_TID.X ;  /* 0x0000000000157919 */ /* 0x000ea20000002100 */
[----:B------:R-:W3:Y:S01]  /*0080*/  LDCU UR6, c[0x0][0x360] ;  /* 0x00006c00ff0677ac */ /* 0x000ee20008000800 */
[----:B------:R-:W-:Y:S02]  /*0090*/  ISETP.GE.U32.AND P4, PT, R6, 0x4, PT ;  /* 0x000000040600780c */ /* 0x000fe40003f86070 */
[----:B------:R-:W-:Y:S01]  /*00a0*/  VIADD R2, R0, 0x180 ;  /* 0x0000018000027836 */ /* 0x000fe20000000000 */
[----:B------:R-:W3:Y:S01]  /*00b0*/  S2R R20, SR_CTAID.X ;  /* 0x0000000000147919 */ /* 0x000ee20000002500 */
[----:B------:R-:W4:Y:S01]  /*00c0*/  LDCU UR8, c[0x0][0x394] ;  /* 0x00007280ff0877ac */ /* 0x000f220008000800 */
[----:B------:R-:W-:Y:S01]  /*00d0*/  LOP3.LUT R12, R6, 0x3, RZ, 0xc0, !PT ;  /* 0x00000003060c7812 */ /* 0x000fe200078ec0ff */
[----:B------:R-:W5:Y:S01]  /*00e0*/  S2R R5, SR_TID.Y ;  /* 0x0000000000057919 */ /* 0x000f620000002200 */
[----:B------:R-:W1:Y:S02]  /*00f0*/  LDCU UR7, c[0x0][0x398] ;  /* 0x00007300ff0777ac */ /* 0x000e640008000800 */
[----:B------:R-:W-:Y:S01]  /*0100*/  ISETP.NE.AND P3, PT, R12, RZ, PT ;  /* 0x000000ff0c00720c */ /* 0x000fe20003f65270 */
[----:B------:R-:W5:Y:S01]  /*0110*/  S2R R4, SR_CTAID.Y ;  /* 0x0000000000047919 */ /* 0x000f620000002600 */
[----:B------:R-:W2:Y:S01]  /*0120*/  LDCU.64 UR12, c[0x0][0x358] ;  /* 0x00006b00ff0c77ac */ /* 0x000ea20008000a00 */
[----:B----4-:R-:W-:Y:S01]  /*0130*/  IMAD.U32 R24, RZ, RZ, UR8 ;  /* 0x00000008ff187e24 */ /* 0x010fe2000f8e00ff */
[----:B-1----:R-:W-:Y:S01]  /*0140*/  UIMAD UR5, UR7, 0x3, URZ ;  /* 0x00000003070578a4 */ /* 0x002fe2000f8e02ff */
[C---:B0-----:R-:W-:Y:S01]  /*0150*/  LEA R22, R3.reuse, R0, 0x18 ;  /* 0x0000000003167211 */ /* 0x041fe200078ec0ff */
[----:B------:R-:W-:Y:S01]  /*0160*/  IMAD.MOV.U32 R0, RZ, RZ, RZ ;  /* 0x000000ffff007224 */ /* 0x000fe200078e00ff */
[----:B------:R-:W-:-:S05]  /*0170*/  LEA R2, R3, R2, 0x18 ;  /* 0x0000000203027211 */ /* 0x000fca00078ec0ff */
[----:B--2---:R-:W-:Y:S02]  /*0180*/  IMAD R19, R21, 0xc, R2 ;  /* 0x0000000c15137824 */ /* 0x004fe400078e0202 */
[----:B---3--:R-:W-:Y:S02]  /*0190*/  IMAD R20, R20, UR6, R21 ;  /* 0x0000000614147c24 */ /* 0x008fe4000f8e0215 */
[----:B-----5:R-:W-:-:S03]  /*01a0*/  IMAD R22, R5, 0xc, R22 ;  /* 0x0000000c05167824 */ /* 0x020fc600078e0216 */
[----:B------:R-:W-:Y:S01]  /*01b0*/  ISETP.GE.AND P1, PT, R20, UR7, PT ;  /* 0x0000000714007c0c */ /* 0x000fe2000bf26270 */
[----:B------:R-:W-:Y:S02]  /*01c0*/  IMAD R18, R5, 0x4, R19 ;  /* 0x0000000405127824 */ /* 0x000fe400078e0213 */
[----:B------:R-:W-:-:S04]  /*01d0*/  IMAD R3, R4, UR4, R5 ;  /* 0x0000000404037c24 */ /* 0x000fc8000f8e0205 */
[C---:B------:R-:W-:Y:S01]  /*01e0*/  IMAD R14, R3.reuse, UR7, R20 ;  /* 0x00000007030e7c24 */ /* 0x040fe2000f8e0214 */
[CC--:B------:R-:W-:Y:S01]  /*01f0*/  ISETP.GE.AND P0, PT, R3.reuse, R24.reuse, PT ;  /* 0x000000180300720c */ /* 0x0c0fe20003f06270 */
[----:B------:R-:W-:Y:S01]  /*0200*/  IMAD R20, R20, 0x3, R5 ;  /* 0x0000000314147824 */ /* 0x000fe200078e0205 */
[C---:B------:R-:W-:Y:S01]  /*0210*/  ISETP.LT.AND P2, PT, R3.reuse, R24, !P1 ;  /* 0x000000180300720c */ /* 0x040fe20004f41270 */
[----:B------:R-:W-:Y:S01]  /*0220*/  IMAD R23, R3, 0x3, R21 ;  /* 0x0000000303177824 */ /* 0x000fe200078e0215 */
[C---:B------:R-:W-:Y:S01]  /*0230*/  ISETP.LT.U32.AND P0, PT, R21.reuse, 0x3, !P0 ;  /* 0x000000031500780c */ /* 0x040fe20004701070 */
[----:B------:R-:W-:Y:S01]  /*0240*/  IMAD R21, R21, 0x4, R22 ;  /* 0x0000000415157824 */ /* 0x000fe200078e0216 */
[----:B------:R-:W-:Y:S02]  /*0250*/  ISETP.LT.U32.AND P1, PT, R5, 0x3, !P1 ;  /* 0x000000030500780c */ /* 0x000fe40004f21070 */
[----:B------:R-:W-:Y:S02]  /*0260*/  SHF.R.S32.HI R3, RZ, 0x1f, R20 ;  /* 0x0000001fff037819 */ /* 0x000fe40000011414 */
[----:B------:R-:W-:Y:S01]  /*0270*/  SHF.R.S32.HI R4, RZ, 0x1f, R14 ;  /* 0x0000001fff047819 */ /* 0x000fe2000001140e */
[----:B------:R-:W-:Y:S08]  /*0280*/  @!P4 BRA `(.L_x_0) ;  /* 0x0000000800b4c947 */ /* 0x000ff00003800000 */
[----:B------:R-:W-:Y:S01]  /*0290*/  LOP3.LUT R0, R6, 0x7ffffffc, RZ, 0xc0, !PT ;  /* 0x7ffffffc06007812 */ /* 0x000fe200078ec0ff */
[C---:B------:R-:W-:Y:S01]  /*02a0*/  IMAD R6, R24.reuse, UR7, RZ ;  /* 0x0000000718067c24 */ /* 0x040fe2000f8e02ff */
[----:B------:R-:W-:Y:S01]  /*02b0*/  UIMAD UR9, UR7, 0x6, URZ ;  /* 0x00000006070978a4 */ /* 0x000fe2000f8e02ff */
[C---:B------:R-:W-:Y:S01]  /*02c0*/  IMAD R10, R24.reuse, 0x3, RZ ;  /* 0x00000003180a7824 */ /* 0x040fe200078e02ff */
[----:B------:R-:W0:Y:S01]  /*02d0*/  LDCU UR8, c[0x0][0x398] ;  /* 0x00007300ff0877ac */ /* 0x000e220008000800 */
[C---:B------:R-:W-:Y:S02]  /*02e0*/  IMAD R5, R24.reuse, 0x6, RZ ;  /* 0x0000000618057824 */ /* 0x040fe400078e02ff */
[----:B------:R-:W-:Y:S01]  /*02f0*/  IMAD R7, R24, 0x9, RZ ;  /* 0x0000000918077824 */ /* 0x000fe200078e02ff */
[----:B------:R-:W-:Y:S01]  /*0300*/  UIMAD UR10, UR7, 0x9, URZ ;  /* 0x00000009070a78a4 */ /* 0x000fe2000f8e02ff */
[----:B------:R-:W-:Y:S01]  /*0310*/  IMAD.MOV.U32 R8, RZ, RZ, RZ ;  /* 0x000000ffff087224 */ /* 0x000fe200078e00ff */
[----:B------:R-:W-:Y:S01]  /*0320*/  UMOV UR4, URZ ;  /* 0x000000ff00047c82 */ /* 0x000fe20008000000 */
[----:B------:R-:W-:Y:S01]  /*0330*/  IMAD.MOV.U32 R13, RZ, RZ, RZ ;  /* 0x000000ffff0d7224 */ /* 0x000fe200078e00ff */
[----:B------:R-:W-:Y:S01]  /*0340*/  UMOV UR6, UR5 ;  /* 0x0000000500067c82 */ /* 0x000fe20008000000 */
[----:B------:R-:W-:-:S02]  /*0350*/  IMAD.SHL.U32 R9, R6, 0x2, RZ ;  /* 0x0000000206097824 */ /* 0x000fc400078e00ff */
[----:B------:R-:W-:Y:S02]  /*0360*/  IMAD R11, R6, 0x3, RZ ;  /* 0x00000003060b7824 */ /* 0x000fe400078e02ff */
[----:B------:R-:W-:Y:S02]  /*0370*/  IMAD.MOV R2, RZ, RZ, -R0 ;  /* 0x000000ffff027224 */ /* 0x000fe400078e0a00 */
[----:B------:R-:W-:-:S07]  /*0380*/  IMAD.MOV.U32 R15, RZ, RZ, R6 ;  /* 0x000000ffff0f7224 */ /* 0x000fce00078e0006 */
.L_x_1:
[----:B------:R-:W1:Y:S01]  /*0390*/  @P1 LDC.64 R16, c[0x0][0x388] ;  /* 0x0000e200ff101b82 */ /* 0x000e620000000a00 */
[----:B------:R-:W-:Y:S01]  /*03a0*/  IMAD.U32 R26, RZ, RZ, UR4 ;  /* 0x00000004ff1a7e24 */ /* 0x000fe2000f8e00ff */
[----:B------:R-:W-:-:S04]  /*03b0*/  @P1 IADD3 R25, P4, PT, R20, UR4, RZ ;  /* 0x0000000414191c10 */ /* 0x000fc8000ff9e0ff */
[----:B------:R-:W-:Y:S02]  /*03c0*/  @P1 LEA.HI.X.SX32 R26, R26, R3, 0x1, P4 ;  /* 0x000000031a1a1211 */ /* 0x000fe400020f0eff */
[----:B-1----:R-:W-:-:S04]  /*03d0*/  @P1 LEA R24, P4, R25, R16, 0x2 ;  /* 0x0000001019181211 */ /* 0x002fc800078810ff */
[----:B------:R-:W-:Y:S02]  /*03e0*/  @P1 LEA.HI.X R25, R25, R17, R26, 0x2, P4 ;  /* 0x0000001119191211 */ /* 0x000fe400020f141a */
[----:B------:R-:W1:Y:S01]  /*03f0*/  @P0 LDC.64 R16, c[0x0][0x380] ;  /* 0x0000e000ff100b82 */ /* 0x000e620000000a00 */
[----:B------:R-:W-:Y:S02]  /*0400*/  @P0 IADD3 R26, P4, PT, R23, R8, RZ ;  /* 0x00000008171a0210 */ /* 0x000fe40007f9e0ff */
[----:B------:R-:W2:Y:S02]  /*0410*/  @P1 LDG.E.CONSTANT R27, desc[UR12][R24.64] ;  /* 0x0000000c181b1981 */ /* 0x000ea4000c1e9900 */
[----:B------:R-:W-:Y:S02]  /*0420*/  @P0 LEA.HI.X.SX32 R28, R8, RZ, 0x1, P4 ;  /* 0x000000ff081c0211 */ /* 0x000fe400020f0eff */
[----:B-1----:R-:W-:-:S04]  /*0430*/  @P0 LEA R16, P5, R26, R16, 0x2 ;  /* 0x000000101a100211 */ /* 0x002fc800078a10ff */
[----:B------:R-:W-:-:S05]  /*0440*/  @P0 LEA.HI.X R17, R26, R17, R28, 0x2, P5 ;  /* 0x000000111a110211 */ /* 0x000fca00028f141c */
[----:B------:R-:W3:Y:S04]  /*0450*/  @P0 LDG.E.CONSTANT R16, desc[UR12][R16.64] ;  /* 0x0000000c10100981 */ /* 0x000ee8000c1e9900 */
[----:B---3--:R-:W-:Y:S04]  /*0460*/  @P0 STS [R21], R16 ;  /* 0x0000001015000388 */ /* 0x008fe80000000800 */
[----:B--2---:R-:W-:Y:S01]  /*0470*/  @P1 STS [R18], R27 ;  /* 0x0000001b12001388 */ /* 0x004fe20000000800 */
[----:B------:R-:W-:Y:S06]  /*0480*/  BAR.SYNC.DEFER_BLOCKING 0x0 ;  /* 0x0000000000007b1d */ /* 0x000fec0000010000 */
[----:B------:R-:W-:Y:S04]  /*0490*/  LDS R26, [R22] ;  /* 0x00000000161a7984 */ /* 0x000fe80000000800 */
[----:B------:R-:W1:Y:S04]  /*04a0*/  LDS R29, [R19] ;  /* 0x00000000131d7984 */ /* 0x000e680000000800 */
[----:B------:R-:W-:Y:S04]  /*04b0*/  LDS R28, [R22+0x4] ;  /* 0x00000400161c7984 */ /* 0x000fe80000000800 */
[----:B------:R-:W2:Y:S04]  /*04c0*/  LDS R17, [R19+0x4] ;  /* 0x0000040013117984 */ /* 0x000ea80000000800 */
[----:B------:R-:W-:Y:S01]  /*04d0*/  LDS R25, [R19+0x8] ;  /* 0x0000080013197984 */ /* 0x000fe20000000800 */
[----:B-1----:R-:W-:-:S03]  /*04e0*/  FADD R24, R26, -R29 ;  /* 0x8000001d1a187221 */ /* 0x002fc60000000000 */
[----:B------:R-:W1:Y:S01]  /*04f0*/  LDS R26, [R22+0x8] ;  /* 0x00000800161a7984 */ /* 0x000e620000000800 */
[----:B------:R-:W-:Y:S01]  /*0500*/  FFMA R24, R24, R24, RZ ;  /* 0x0000001818187223 */ /* 0x000fe200000000ff */
[----:B--2---:R-:W-:-:S04]  /*0510*/  FADD R17, R28, -R17 ;  /* 0x800000111c117221 */ /* 0x004fc80000000000 */
[----:B------:R-:W-:Y:S02]  /*0520*/  FFMA R24, R17, R17, R24 ;  /* 0x0000001111187223 */ /* 0x000fe40000000018 */
[----:B------:R-:W2:Y:S01]  /*0530*/  @P2 LDC.64 R16, c[0x0][0x3a0] ;  /* 0x0000e800ff102b82 */ /* 0x000ea20000000a00 */
[----:B-1----:R-:W-:-:S04]  /*0540*/  FADD R25, R26, -R25 ;  /* 0x800000191a197221 */ /* 0x002fc80000000000 */
[----:B------:R-:W-:Y:S01]  /*0550*/  FFMA R29, R25, R25, R24 ;  /* 0x00000019191d7223 */ /* 0x000fe20000000018 */
[----:B------:R-:W-:-:S04]  /*0560*/  @P2 IADD3 R24, P4, PT, R14, R13, RZ ;  /* 0x0000000d0e182210 */ /* 0x000fc80007f9e0ff */
[C---:B--2---:R-:W-:Y:S02]  /*0570*/  @P2 LEA R26, P5, R24.reuse, R16, 0x2 ;  /* 0x00000010181a2211 */ /* 0x044fe400078a10ff */
[----:B------:R-:W-:Y:S02]  /*0580*/  @P2 LEA.HI.X.SX32 R16, R13, R4, 0x1, P4 ;  /* 0x000000040d102211 */ /* 0x000fe400020f0eff */
[----:B------:R-:W-:Y:S02]  /*0590*/  @P0 IADD3 R25, P4, PT, R23, R10, RZ ;  /* 0x0000000a17190210 */ /* 0x000fe40007f9e0ff */
[----:B------:R-:W-:Y:S02]  /*05a0*/  @P2 LEA.HI.X R27, R24, R17, R16, 0x2, P5 ;  /* 0x00000011181b2211 */ /* 0x000fe400028f1410 */
[----:B------:R-:W1:Y:S03]  /*05b0*/  @P0 LDC.64 R16, c[0x0][0x380] ;  /* 0x0000e000ff100b82 */ /* 0x000e660000000a00 */
[----:B------:R-:W-:Y:S05]  /*05c0*/  @P2 STG.E desc[UR12][R26.64], R29 ;  /* 0x0000001d1a002986 */ /* 0x000fea000c10190c */
[----:B------:R-:W-:Y:S01]  /*05d0*/  BAR.SYNC.DEFER_BLOCKING 0x0 ;  /* 0x0000000000007b1d */ /* 0x000fe20000010000 */
[----:B-1----:R-:W-:-:S02]  /*05e0*/  @P0 LEA R24, P5, R25, R16, 0x2 ;  /* 0x0000001019180211 */ /* 0x002fc400078a10ff */
[----:B------:R-:W-:-:S04]  /*05f0*/  @P0 LEA.HI.X.SX32 R16, R10, RZ, 0x1, P4 ;  /* 0x000000ff0a100211 */ /* 0x000fc800020f0eff */
[----:B------:R-:W-:Y:S02]  /*0600*/  @P0 LEA.HI.X R25, R25, R17, R16, 0x2, P5 ;  /* 0x0000001119190211 */ /* 0x000fe400028f1410 */
[----:B------:R-:W1:Y:S03]  /*0610*/  @P1 LDC.64 R16, c[0x0][0x388] ;  /* 0x0000e200ff101b82 */ /* 0x000e660000000a00 */
[----:B------:R2:W3:Y:S02]  /*0620*/  @P0 LDG.E.CONSTANT R28, desc[UR12][R24.64] ;  /* 0x0000000c181c0981 */ /* 0x0004e4000c1e9900 */
[----:B--2---:R-:W-:Y:S01]  /*0630*/  IMAD.U32 R25, RZ, RZ, UR6 ;  /* 0x00000006ff197e24 */ /* 0x004fe2000f8e00ff */
[----:B------:R-:W-:-:S04]  /*0640*/  @P1 IADD3 R24, P4, PT, R20, UR6, RZ ;  /* 0x0000000614181c10 */ /* 0x000fc8000ff9e0ff */
[----:B------:R-:W-:Y:S02]  /*0650*/  @P1 LEA.HI.X.SX32 R25, R25, R3, 0x1, P4 ;  /* 0x0000000319191211 */ /* 0x000fe400020f0eff */
[----:B-1----:R-:W-:-:S04]  /*0660*/  @P1 LEA R16, P4, R24, R16, 0x2 ;  /* 0x0000001018101211 */ /* 0x002fc800078810ff */
[----:B------:R-:W-:-:S06]  /*0670*/  @P1 LEA.HI.X R17, R24, R17, R25, 0x2, P4 ;  /* 0x0000001118111211 */ /* 0x000fcc00020f1419 */
[----:B------:R-:W2:Y:S04]  /*0680*/  @P1 LDG.E.CONSTANT R17, desc[UR12][R16.64] ;  /* 0x0000000c10111981 */ /* 0x000ea8000c1e9900 */
[----:B---3--:R-:W-:Y:S04]  /*0690*/  @P0 STS [R21], R28 ;  /* 0x0000001c15000388 */ /* 0x008fe80000000800 */
[----:B--2---:R1:W-:Y:S01]  /*06a0*/  @P1 STS [R18], R17 ;  /* 0x0000001112001388 */ /* 0x0043e20000000800 */
[----:B------:R-:W-:Y:S08]  /*06b0*/  BAR.SYNC.DEFER_BLOCKING 0x0 ;  /* 0x0000000000007b1d */ /* 0x000ff00000010000 */
[----:B-1----:R-:W1:Y:S01]  /*06c0*/  @P2 LDC.64 R16, c[0x0][0x3a0] ;  /* 0x0000e800ff102b82 */ /* 0x002e620000000a00 */
[----:B------:R-:W-:Y:S04]  /*06d0*/  LDS R24, [R22] ;  /* 0x0000000016187984 */ /* 0x000fe80000000800 */
[----:B------:R-:W2:Y:S04]  /*06e0*/  LDS R25, [R19] ;  /* 0x0000000013197984 */ /* 0x000ea80000000800 */
[----:B------:R-:W-:Y:S04]  /*06f0*/  LDS R27, [R22+0x4] ;  /* 0x00000400161b7984 */ /* 0x000fe80000000800 */
[----:B------:R-:W3:Y:S04]  /*0700*/  LDS R29, [R19+0x4] ;  /* 0x00000400131d7984 */ /* 0x000ee80000000800 */
[----:B------:R-:W-:Y:S01]  /*0710*/  LDS R26, [R22+0x8] ;  /* 0x00000800161a7984 */ /* 0x000fe20000000800 */
[----:B--2---:R-:W-:-:S03]  /*0720*/  FADD R24, R24, -R25 ;  /* 0x8000001918187221 */ /* 0x004fc60000000000 */
[----:B------:R-:W2:Y:S01]  /*0730*/  LDS R25, [R19+0x8] ;  /* 0x0000080013197984 */ /* 0x000ea20000000800 */
[----:B------:R-:W-:Y:S01]  /*0740*/  FFMA R24, R24, R24, RZ ;  /* 0x0000001818187223 */ /* 0x000fe200000000ff */
[----:B---3--:R-:W-:-:S04]  /*0750*/  FADD R27, R27, -R29 ;  /* 0x8000001d1b1b7221 */ /* 0x008fc80000000000 */
[----:B------:R-:W-:Y:S01]  /*0760*/  FFMA R24, R27, R27, R24 ;  /* 0x0000001b1b187223 */ /* 0x000fe20000000018 */
[----:B--2---:R-:W-:-:S04]  /*0770*/  FADD R25, R26, -R25 ;  /* 0x800000191a197221 */ /* 0x004fc80000000000 */
[----:B------:R-:W-:Y:S01]  /*0780*/  FFMA R29, R25, R25, R24 ;  /* 0x00000019191d7223 */ /* 0x000fe20000000018 */
[----:B------:R-:W-:-:S04]  /*0790*/  @P2 IADD3 R24, P4, PT, R14, R15, RZ ;  /* 0x0000000f0e182210 */ /* 0x000fc80007f9e0ff */
[C---:B-1----:R-:W-:Y:S02]  /*07a0*/  @P2 LEA R26, P5, R24.reuse, R16, 0x2 ;  /* 0x00000010181a2211 */ /* 0x042fe400078a10ff */
        /* <DEDUP_REMOVED lines=51> */
[----:B------:R-:W2:Y:S01]  /*0ae0*/  @P1 LDG.E.CONSTANT R17, desc[UR12][R16.64] ;  /* 0x0000000c10111981 */ /* 0x000ea2000c1e9900 */
[----:B------:R-:W-:Y:S01]  /*0af0*/  VIADD R2, R2, 0x4 ;  /* 0x0000000402027836 */ /* 0x000fe20000000000 */
[----:B0-----:R-:W-:Y:S01]  /*0b00*/  UMOV UR7, UR8 ;  /* 0x0000000800077c82 */ /* 0x001fe20008000000 */
[C---:B------:R-:W-:Y:S01]  /*0b10*/  IMAD R15, R6.reuse, 0x4, R15 ;  /* 0x00000004060f7824 */ /* 0x040fe200078e020f */
[----:B------:R-:W-:Y:S01]  /*0b20*/  UIMAD UR6, UR7, 0xc, UR6 ;  /* 0x0000000c070678a4 */ /* 0x000fe2000f8e0206 */
[C---:B------:R-:W-:Y:S01]  /*0b30*/  IMAD R9, R6.reuse, 0x4, R9 ;  /* 0x0000000406097824 */ /* 0x040fe200078e0209 */
[----:B------:R-:W-:Y:S01]  /*0b40*/  UIMAD UR9, UR7, 0xc, UR9 ;  /* 0x0000000c070978a4 */ /* 0x000fe2000f8e0209 */
[----:B------:R-:W-:Y:S01]  /*0b50*/  IMAD R13, R6, 0x4, R13 ;  /* 0x00000004060d7824 */ /* 0x000fe200078e020d */
[----:B------:R-:W-:Y:S02]  /*0b60*/  UIMAD UR10, UR7, 0xc, UR10 ;  /* 0x0000000c070a78a4 */ /* 0x000fe4000f8e020a */
[----:B------:R-:W-:Y:S01]  /*0b70*/  UIMAD UR4, UR7, 0xc, UR4 ;  /* 0x0000000c070478a4 */ /* 0x000fe2000f8e0204 */
[----:B---3--:R-:W-:Y:S04]  /*0b80*/  @P0 STS [R21], R28 ;  /* 0x0000001c15000388 */ /* 0x008fe80000000800 */
[----:B--2---:R0:W-:Y:S01]  /*0b90*/  @P1 STS [R18], R17 ;  /* 0x0000001112001388 */ /* 0x0041e20000000800 */
[----:B------:R-:W-:Y:S08]  /*0ba0*/  BAR.SYNC.DEFER_BLOCKING 0x0 ;  /* 0x0000000000007b1d */ /* 0x000ff00000010000 */
[----:B0-----:R-:W0:Y:S01]  /*0bb0*/  @P2 LDC.64 R16, c[0x0][0x3a0] ;  /* 0x0000e800ff102b82 */ /* 0x001e220000000a00 */
        /* <DEDUP_REMOVED lines=9> */
[----:B------:R-:W-:Y:S01]  /*0c50*/  FFMA R24, R27, R27, R24 ;  /* 0x0000001b1b187223 */ /* 0x000fe20000000018 */
[----:B-1----:R-:W-:-:S04]  /*0c60*/  FADD R25, R25, -R26 ;  /* 0x8000001a19197221 */ /* 0x002fc80000000000 */
[----:B------:R-:W-:Y:S01]  /*0c70*/  FFMA R25, R25, R25, R24 ;  /* 0x0000001919197223 */ /* 0x000fe20000000018 */
[----:B------:R-:W-:-:S04]  /*0c80*/  @P2 IADD3 R24, P4, PT, R14, R11, RZ ;  /* 0x0000000b0e182210 */ /* 0x000fc80007f9e0ff */
[----:B0-----:R-:W-:Y:S02]  /*0c90*/  @P2 LEA R16, P5, R24, R16, 0x2 ;  /* 0x0000001018102211 */ /* 0x001fe400078a10ff */
[----:B------:R-:W-:Y:S01]  /*0ca0*/  @P2 LEA.HI.X.SX32 R26, R11, R4, 0x1, P4 ;  /* 0x000000040b1a2211 */ /* 0x000fe200020f0eff */
[----:B------:R-:W-:Y:S01]  /*0cb0*/  IMAD R11, R6, 0x4, R11 ;  /* 0x00000004060b7824 */ /* 0x000fe200078e020b */
[----:B------:R-:W-:Y:S02]  /*0cc0*/  ISETP.NE.AND P4, PT, R2, RZ, PT ;  /* 0x000000ff0200720c */ /* 0x000fe40003f85270 */
[----:B------:R-:W-:Y:S02]  /*0cd0*/  @P2 LEA.HI.X R17, R24, R17, R26, 0x2, P5 ;  /* 0x0000001118112211 */ /* 0x000fe400028f141a */
[----:B------:R-:W0:Y:S03]  /*0ce0*/  LDC R24, c[0x0][0x394] ;  /* 0x0000e500ff187b82 */ /* 0x000e260000000800 */
[----:B------:R1:W-:Y:S01]  /*0cf0*/  @P2 STG.E desc[UR12][R16.64], R25 ;  /* 0x0000001910002986 */ /* 0x0003e2000c10190c */
[----:B0-----:R-:W-:-:S02]  /*0d00*/  IMAD R10, R24, 0xc, R10 ;  /* 0x0000000c180a7824 */ /* 0x001fc400078e020a */
[C---:B------:R-:W-:Y:S02]  /*0d10*/  IMAD R5, R24.reuse, 0xc, R5 ;  /* 0x0000000c18057824 */ /* 0x040fe400078e0205 */
[C---:B------:R-:W-:Y:S02]  /*0d20*/  IMAD R7, R24.reuse, 0xc, R7 ;  /* 0x0000000c18077824 */ /* 0x040fe400078e0207 */
[----:B------:R-:W-:Y:S01]  /*0d30*/  IMAD R8, R24, 0xc, R8 ;  /* 0x0000000c18087824 */ /* 0x000fe200078e0208 */
[----:B------:R-:W-:Y:S06]  /*0d40*/  BAR.SYNC.DEFER_BLOCKING 0x0 ;  /* 0x0000000000007b1d */ /* 0x000fec0000010000 */
[----:B-1----:R-:W-:Y:S05]  /*0d50*/  @P4 BRA `(.L_x_1) ;  /* 0xfffffff4008c4947 */ /* 0x002fea000383ffff */
.L_x_0:
[----:B------:R-:W-:Y:S05]  /*0d60*/  @!P3 EXIT ;  /* 0x000000000000b94d */ /* 0x000fea0003800000 */
[----:B------:R-:W0:Y:S01]  /*0d70*/  LDC R11, c[0x0][0x394] ;  /* 0x0000e500ff0b7b82 */ /* 0x000e220000000800 */
[----:B------:R-:W-:Y:S02]  /*0d80*/  IMAD R13, R0, UR7, RZ ;  /* 0x00000007000d7c24 */ /* 0x000fe4000f8e02ff */
[----:B------:R-:W-:Y:S02]  /*0d90*/  IMAD R5, R24, 0x3, RZ ;  /* 0x0000000318057824 */ /* 0x000fe400078e02ff */
[----:B------:R-:W-:Y:S02]  /*0da0*/  IMAD R15, R13, R24, RZ ;  /* 0x000000180d0f7224 */ /* 0x000fe400078e02ff */
[----:B------:R-:W-:Y:S01]  /*0db0*/  IMAD.MOV R12, RZ, RZ, -R12 ;  /* 0x000000ffff0c7224 */ /* 0x000fe200078e0a0c */
[----:B------:R-:W1:Y:S01]  /*0dc0*/  LDC R2, c[0x0][0x398] ;  /* 0x0000e600ff027b82 */ /* 0x000e620000000800 */
[----:B------:R-:W-:Y:S02]  /*0dd0*/  IMAD R10, R5, R0, RZ ;  /* 0x00000000050a7224 */ /* 0x000fe400078e02ff */
[----:B------:R-:W-:-:S07]  /*0de0*/  IMAD R13, R13, 0x3, RZ ;  /* 0x000000030d0d7824 */ /* 0x000fce00078e02ff */
.L_x_2:
[----:B--2---:R-:W2:Y:S01]  /*0df0*/  @P0 LDC.64 R6, c[0x0][0x380] ;  /* 0x0000e000ff060b82 */ /* 0x004ea20000000a00 */
[----:B------:R-:W-:Y:S02]  /*0e00*/  SHF.R.S32.HI R16, RZ, 0x1f, R13 ;  /* 0x0000001fff107819 */ /* 0x000fe4000001140d */
[----:B------:R-:W-:Y:S02]  /*0e10*/  @P1 IADD3 R0, P4, PT, R20, R13, RZ ;  /* 0x0000000d14001210 */ /* 0x000fe40007f9e0ff */
[----:B------:R-:W-:-:S03]  /*0e20*/  @P0 IADD3 R17, P3, PT, R23, R10, RZ ;  /* 0x0000000a17110210 */ /* 0x000fc60007f7e0ff */
[----:B------:R-:W3:Y:S01]  /*0e30*/  @P1 LDC.64 R8, c[0x0][0x388] ;  /* 0x0000e200ff081b82 */ /* 0x000ee20000000a00 */
[----:B------:R-:W-:Y:S01]  /*0e40*/  @P1 IMAD.X R16, R3, 0x1, R16, P4 ;  /* 0x0000000103101824 */ /* 0x000fe200020e0610 */
[----:B------:R-:W-:Y:S02]  /*0e50*/  @P0 LEA.HI.X.SX32 R24, R10, RZ, 0x1, P3 ;  /* 0x000000ff0a180211 */ /* 0x000fe400018f0eff */
[----:B--2---:R-:W-:-:S04]  /*0e60*/  @P0 LEA R6, P3, R17, R6, 0x2 ;  /* 0x0000000611060211 */ /* 0x004fc800078610ff */
[----:B------:R-:W-:Y:S02]  /*0e70*/  @P0 LEA.HI.X R7, R17, R7, R24, 0x2, P3 ;  /* 0x0000000711070211 */ /* 0x000fe400018f1418 */
[----:B---3--:R-:W-:-:S03]  /*0e80*/  @P1 LEA R8, P4, R0, R8, 0x2 ;  /* 0x0000000800081211 */ /* 0x008fc600078810ff */
[----:B------:R2:W3:Y:S01]  /*0e90*/  @P0 LDG.E.CONSTANT R24, desc[UR12][R6.64] ;  /* 0x0000000c06180981 */ /* 0x0004e2000c1e9900 */
[----:B------:R-:W-:-:S06]  /*0ea0*/  @P1 LEA.HI.X R9, R0, R9, R16, 0x2, P4 ;  /* 0x0000000900091211 */ /* 0x000fcc00020f1410 */
[----:B------:R4:W5:Y:S01]  /*0eb0*/  @P1 LDG.E.CONSTANT R9, desc[UR12][R8.64] ;  /* 0x0000000c08091981 */ /* 0x000962000c1e9900 */
[----:B--2---:R-:W2:Y:S01]  /*0ec0*/  @P2 LDC.64 R6, c[0x0][0x3a0] ;  /* 0x0000e800ff062b82 */ /* 0x004ea20000000a00 */
[----:B------:R-:W-:Y:S01]  /*0ed0*/  VIADD R12, R12, 0x1 ;  /* 0x000000010c0c7836 */ /* 0x000fe20000000000 */
[----:B----4-:R-:W-:Y:S01]  /*0ee0*/  @P2 IADD3 R8, P3, PT, R14, R15, RZ ;  /* 0x0000000f0e082210 */ /* 0x010fe20007f7e0ff */
[----:B------:R-:W-:Y:S02]  /*0ef0*/  VIADD R13, R13, UR5 ;  /* 0x000000050d0d7c36 */ /* 0x000fe40008000000 */
[----:B------:R-:W-:Y:S01]  /*0f00*/  IMAD.IADD R10, R5, 0x1, R10 ;  /* 0x00000001050a7824 */ /* 0x000fe200078e020a */
[----:B---3--:R-:W-:Y:S04]  /*0f10*/  @P0 STS [R21], R24 ;  /* 0x0000001815000388 */ /* 0x008fe80000000800 */
[----:B-----5:R3:W-:Y:S01]  /*0f20*/  @P1 STS [R18], R9 ;  /* 0x0000000912001388 */ /* 0x0207e20000000800 */
[----:B------:R-:W-:Y:S06]  /*0f30*/  BAR.SYNC.DEFER_BLOCKING 0x0 ;  /* 0x0000000000007b1d */ /* 0x000fec0000010000 */
[----:B------:R-:W-:Y:S04]  /*0f40*/  LDS R0, [R22] ;  /* 0x0000000016007984 */ /* 0x000fe80000000800 */
[----:B------:R-:W4:Y:S04]  /*0f50*/  LDS R25, [R19] ;  /* 0x0000000013197984 */ /* 0x000f280000000800 */
[----:B------:R-:W-:Y:S04]  /*0f60*/  LDS R26, [R22+0x4] ;  /* 0x00000400161a7984 */ /* 0x000fe80000000800 */
[----:B------:R-:W5:Y:S04]  /*0f70*/  LDS R27, [R19+0x4] ;  /* 0x00000400131b7984 */ /* 0x000f680000000800 */
[----:B------:R-:W-:Y:S04]  /*0f80*/  LDS R17, [R22+0x8] ;  /* 0x0000080016117984 */ /* 0x000fe80000000800 */
[----:B------:R-:W0:Y:S01]  /*0f90*/  LDS R16, [R19+0x8] ;  /* 0x0000080013107984 */ /* 0x000e220000000800 */
[----:B---3--:R-:W-:-:S05]  /*0fa0*/  SHF.R.S32.HI R9, RZ, 0x1f, R15 ;  /* 0x0000001fff097819 */ /* 0x008fca000001140f */
[----:B------:R-:W-:Y:S01]  /*0fb0*/  @P2 IMAD.X R9, R4, 0x1, R9, P3 ;  /* 0x0000000104092824 */ /* 0x000fe200018e0609 */
[----:B--2---:R-:W-:-:S04]  /*0fc0*/  @P2 LEA R6, P3, R8, R6, 0x2 ;  /* 0x0000000608062211 */ /* 0x004fc800078610ff */
[----:B------:R-:W-:Y:S02]  /*0fd0*/  @P2 LEA.HI.X R7, R8, R7, R9, 0x2, P3 ;  /* 0x0000000708072211 */ /* 0x000fe400018f1409 */
[----:B------:R-:W-:Y:S01]  /*0fe0*/  ISETP.NE.AND P3, PT, R12, RZ, PT ;  /* 0x000000ff0c00720c */ /* 0x000fe20003f65270 */
[----:B----4-:R-:W-:-:S04]  /*0ff0*/  FADD R0, R0, -R25 ;  /* 0x8000001900007221 */ /* 0x010fc80000000000 */
[----:B------:R-:W-:Y:S01]  /*1000*/  FFMA R0, R0, R0, RZ ;  /* 0x0000000000007223 */ /* 0x000fe200000000ff */
[----:B-----5:R-:W-:-:S04]  /*1010*/  FADD R27, R26, -R27 ;  /* 0x8000001b1a1b7221 */ /* 0x020fc80000000000 */
[----:B------:R-:W-:Y:S01]  /*1020*/  FFMA R0, R27, R27, R0 ;  /* 0x0000001b1b007223 */ /* 0x000fe20000000000 */
[----:B0-----:R-:W-:-:S04]  /*1030*/  FADD R17, R17, -R16 ;  /* 0x8000001011117221 */ /* 0x001fc80000000000 */
[----:B------:R-:W-:Y:S01]  /*1040*/  FFMA R17, R17, R17, R0 ;  /* 0x0000001111117223 */ /* 0x000fe20000000000 */
[----:B-1----:R-:W-:-:S04]  /*1050*/  IMAD R15, R2, R11, R15 ;  /* 0x0000000b020f7224 */ /* 0x002fc800078e020f */
[----:B------:R2:W-:Y:S01]  /*1060*/  @P2 STG.E desc[UR12][R6.64], R17 ;  /* 0x0000001106002986 */ /* 0x0005e2000c10190c */
[----:B------:R-:W-:Y:S06]  /*1070*/  BAR.SYNC.DEFER_BLOCKING 0x0 ;  /* 0x0000000000007b1d */ /* 0x000fec0000010000 */
[----:B------:R-:W-:Y:S05]  /*1080*/  @P3 BRA `(.L_x_2) ;  /* 0xfffffffc00583947 */ /* 0x000fea000383ffff */
[----:B------:R-:W-:Y:S05]  /*1090*/  EXIT ;  /* 0x000000000000794d */ /* 0x000fea0003800000 */
.L_x_3:
[----:B------:R-:W-:-:S00]  /*10a0*/  BRA `(.L_x_3) ;  /* 0xfffffffc00fc7947 */ /* 0x000fc0000383ffff */
[----:B------:R-:W-:-:S00]  /*10b0*/  NOP ;  /* 0x0000000000007918 */ /* 0x000fc00000000000 */
        /* <DEDUP_REMOVED lines=12> */
.L_x_4:


//--------------------- .nv.shared._Z23squared_distance_kernelPKfS0_iiiPf --------------------------
	.section	.nv.shared._Z23squared_distance_kernelPKfS0_iiiPf,"aw",@nobits
	.sectionflags	@""
	.align	4
.nv.shared._Z23squared_distance_kernelPKfS0_iiiPf:
	.zero		1792


//--------------------- .nv.shared.reserved.0     --------------------------
	.section	.nv.shared.reserved.0,"aw",@nobits
	.weak		__nv_reservedSMEM_offset_0_alias
	.size		__nv_reservedSMEM_offset_0_alias, 0, 64
	.other		__nv_reservedSMEM_offset_0_alias,@"STO_CUDA_RESERVED_SHARED STV_DEFAULT"
__nv_reservedSMEM_offset_0_alias:
	.zero		0
	.zero		64


//--------------------- .nv.constant0._Z23squared_distance_kernelPKfS0_iiiPf --------------------------
	.section	.nv.constant0._Z23squared_distance_kernelPKfS0_iiiPf,"a",@progbits
	.sectionflags	@""
	.align	4
.nv.constant0._Z23squared_distance_kernelPKfS0_iiiPf:
	.zero		936


//--------------------- SYMBOLS --------------------------

	.type		.nv.reservedSmem.offset0,@object
	.size		.nv.reservedSmem.offset0,0x4
	.type		.nv.reservedSmem.cap,@object
	.size		.nv.reservedSmem.cap,0x4
